//
// Generated by NVIDIA NVVM Compiler
//
// Compiler Build ID: CL-36424714
// Cuda compilation tools, release 13.0, V13.0.88
// Based on NVVM 20.0.0
//

.version 9.0
.target sm_100
.address_size 64

	// .globl	_Z6kernelPfS_S_S_S_S_S_S_S_S_

.visible .entry _Z6kernelPfS_S_S_S_S_S_S_S_S_(
	.param .u64 .ptr .align 1 _Z6kernelPfS_S_S_S_S_S_S_S_S__param_0,
	.param .u64 .ptr .align 1 _Z6kernelPfS_S_S_S_S_S_S_S_S__param_1,
	.param .u64 .ptr .align 1 _Z6kernelPfS_S_S_S_S_S_S_S_S__param_2,
	.param .u64 .ptr .align 1 _Z6kernelPfS_S_S_S_S_S_S_S_S__param_3,
	.param .u64 .ptr .align 1 _Z6kernelPfS_S_S_S_S_S_S_S_S__param_4,
	.param .u64 .ptr .align 1 _Z6kernelPfS_S_S_S_S_S_S_S_S__param_5,
	.param .u64 .ptr .align 1 _Z6kernelPfS_S_S_S_S_S_S_S_S__param_6,
	.param .u64 .ptr .align 1 _Z6kernelPfS_S_S_S_S_S_S_S_S__param_7,
	.param .u64 .ptr .align 1 _Z6kernelPfS_S_S_S_S_S_S_S_S__param_8,
	.param .u64 .ptr .align 1 _Z6kernelPfS_S_S_S_S_S_S_S_S__param_9
)
{
	.reg .b32 	%r<5>;
	.reg .b32 	%f<76>;
	.reg .b64 	%rd<22>;
	.reg .b64 	%fd<7>;

	ld.param.u64 	%rd1, [_Z6kernelPfS_S_S_S_S_S_S_S_S__param_0];
	ld.param.u64 	%rd2, [_Z6kernelPfS_S_S_S_S_S_S_S_S__param_1];
	ld.param.u64 	%rd3, [_Z6kernelPfS_S_S_S_S_S_S_S_S__param_2];
	ld.param.u64 	%rd4, [_Z6kernelPfS_S_S_S_S_S_S_S_S__param_6];
	ld.param.u64 	%rd5, [_Z6kernelPfS_S_S_S_S_S_S_S_S__param_7];
	ld.param.u64 	%rd6, [_Z6kernelPfS_S_S_S_S_S_S_S_S__param_8];
	ld.param.u64 	%rd7, [_Z6kernelPfS_S_S_S_S_S_S_S_S__param_9];
	cvta.to.global.u64 	%rd8, %rd6;
	cvta.to.global.u64 	%rd9, %rd5;
	cvta.to.global.u64 	%rd10, %rd4;
	cvta.to.global.u64 	%rd11, %rd3;
	cvta.to.global.u64 	%rd12, %rd2;
	cvta.to.global.u64 	%rd13, %rd1;
	mov.u32 	%r1, %ntid.x;
	mov.u32 	%r2, %ctaid.x;
	mov.u32 	%r3, %tid.x;
	mad.lo.s32 	%r4, %r1, %r2, %r3;
	mul.wide.s32 	%rd14, %r4, 4;
	add.s64 	%rd15, %rd13, %rd14;
	add.s64 	%rd16, %rd12, %rd14;
	add.s64 	%rd17, %rd11, %rd14;
	add.s64 	%rd18, %rd10, %rd14;
	add.s64 	%rd19, %rd9, %rd14;
	add.s64 	%rd20, %rd8, %rd14;
	cvta.to.global.u64 	%rd21, %rd7;
	ld.global.f32 	%f1, [%rd13];
	ld.global.f32 	%f2, [%rd15];
	sub.f32 	%f3, %f1, %f2;
	ld.global.f32 	%f4, [%rd12];
	ld.global.f32 	%f5, [%rd16];
	sub.f32 	%f6, %f4, %f5;
	ld.global.f32 	%f7, [%rd11];
	ld.global.f32 	%f8, [%rd17];
	sub.f32 	%f9, %f7, %f8;
	mul.f32 	%f10, %f6, %f6;
	fma.rn.f32 	%f11, %f3, %f3, %f10;
	fma.rn.f32 	%f12, %f9, %f9, %f11;
	cvt.f64.f32 	%fd1, %f12;
	add.f64 	%fd2, %fd1, 0d3EB0C6F7A0B5ED8D;
	cvt.rn.f32.f64 	%f13, %fd2;
	mul.f32 	%f14, %f13, %f13;
	mul.f32 	%f15, %f14, %f13;
	sqrt.rn.f32 	%f16, %f15;
	rcp.rn.f32 	%f17, %f16;
	ld.global.f32 	%f18, [%rd21];
	mul.f32 	%f19, %f18, %f17;
	ld.global.f32 	%f20, [%rd18];
	fma.rn.f32 	%f21, %f3, %f19, %f20;
	st.global.f32 	[%rd18], %f21;
	ld.global.f32 	%f22, [%rd19];
	fma.rn.f32 	%f23, %f6, %f19, %f22;
	st.global.f32 	[%rd19], %f23;
	ld.global.f32 	%f24, [%rd20];
	fma.rn.f32 	%f25, %f9, %f19, %f24;
	st.global.f32 	[%rd20], %f25;
	ld.global.f32 	%f26, [%rd13+4];
	ld.global.f32 	%f27, [%rd15];
	sub.f32 	%f28, %f26, %f27;
	ld.global.f32 	%f29, [%rd12+4];
	ld.global.f32 	%f30, [%rd16];
	sub.f32 	%f31, %f29, %f30;
	ld.global.f32 	%f32, [%rd11+4];
	ld.global.f32 	%f33, [%rd17];
	sub.f32 	%f34, %f32, %f33;
	mul.f32 	%f35, %f31, %f31;
	fma.rn.f32 	%f36, %f28, %f28, %f35;
	fma.rn.f32 	%f37, %f34, %f34, %f36;
	cvt.f64.f32 	%fd3, %f37;
	add.f64 	%fd4, %fd3, 0d3EB0C6F7A0B5ED8D;
	cvt.rn.f32.f64 	%f38, %fd4;
	mul.f32 	%f39, %f38, %f38;
	mul.f32 	%f40, %f39, %f38;
	sqrt.rn.f32 	%f41, %f40;
	rcp.rn.f32 	%f42, %f41;
	ld.global.f32 	%f43, [%rd21+4];
	mul.f32 	%f44, %f43, %f42;
	ld.global.f32 	%f45, [%rd18];
	fma.rn.f32 	%f46, %f28, %f44, %f45;
	st.global.f32 	[%rd18], %f46;
	ld.global.f32 	%f47, [%rd19];
	fma.rn.f32 	%f48, %f31, %f44, %f47;
	st.global.f32 	[%rd19], %f48;
	ld.global.f32 	%f49, [%rd20];
	fma.rn.f32 	%f50, %f34, %f44, %f49;
	st.global.f32 	[%rd20], %f50;
	ld.global.f32 	%f51, [%rd13+8];
	ld.global.f32 	%f52, [%rd15];
	sub.f32 	%f53, %f51, %f52;
	ld.global.f32 	%f54, [%rd12+8];
	ld.global.f32 	%f55, [%rd16];
	sub.f32 	%f56, %f54, %f55;
	ld.global.f32 	%f57, [%rd11+8];
	ld.global.f32 	%f58, [%rd17];
	sub.f32 	%f59, %f57, %f58;
	mul.f32 	%f60, %f56, %f56;
	fma.rn.f32 	%f61, %f53, %f53, %f60;
	fma.rn.f32 	%f62, %f59, %f59, %f61;
	cvt.f64.f32 	%fd5, %f62;
	add.f64 	%fd6, %fd5, 0d3EB0C6F7A0B5ED8D;
	cvt.rn.f32.f64 	%f63, %fd6;
	mul.f32 	%f64, %f63, %f63;
	mul.f32 	%f65, %f64, %f63;
	sqrt.rn.f32 	%f66, %f65;
	rcp.rn.f32 	%f67, %f66;
	ld.global.f32 	%f68, [%rd21+8];
	mul.f32 	%f69, %f68, %f67;
	ld.global.f32 	%f70, [%rd18];
	fma.rn.f32 	%f71, %f53, %f69, %f70;
	st.global.f32 	[%rd18], %f71;
	ld.global.f32 	%f72, [%rd19];
	fma.rn.f32 	%f73, %f56, %f69, %f72;
	st.global.f32 	[%rd19], %f73;
	ld.global.f32 	%f74, [%rd20];
	fma.rn.f32 	%f75, %f59, %f69, %f74;
	st.global.f32 	[%rd20], %f75;
	ret;

}
	// .globl	_Z9integratePfS_S_S_S_S_S_S_S_
.visible .entry _Z9integratePfS_S_S_S_S_S_S_S_(
	.param .u64 .ptr .align 1 _Z9integratePfS_S_S_S_S_S_S_S__param_0,
	.param .u64 .ptr .align 1 _Z9integratePfS_S_S_S_S_S_S_S__param_1,
	.param .u64 .ptr .align 1 _Z9integratePfS_S_S_S_S_S_S_S__param_2,
	.param .u64 .ptr .align 1 _Z9integratePfS_S_S_S_S_S_S_S__param_3,
	.param .u64 .ptr .align 1 _Z9integratePfS_S_S_S_S_S_S_S__param_4,
	.param .u64 .ptr .align 1 _Z9integratePfS_S_S_S_S_S_S_S__param_5,
	.param .u64 .ptr .align 1 _Z9integratePfS_S_S_S_S_S_S_S__param_6,
	.param .u64 .ptr .align 1 _Z9integratePfS_S_S_S_S_S_S_S__param_7,
	.param .u64 .ptr .align 1 _Z9integratePfS_S_S_S_S_S_S_S__param_8
)
{
	.reg .b32 	%r<5>;
	.reg .b32 	%f<19>;
	.reg .b64 	%rd<29>;
	.reg .b64 	%fd<19>;

	ld.param.u64 	%rd1, [_Z9integratePfS_S_S_S_S_S_S_S__param_0];
	ld.param.u64 	%rd2, [_Z9integratePfS_S_S_S_S_S_S_S__param_1];
	ld.param.u64 	%rd3, [_Z9integratePfS_S_S_S_S_S_S_S__param_2];
	ld.param.u64 	%rd4, [_Z9integratePfS_S_S_S_S_S_S_S__param_3];
	ld.param.u64 	%rd5, [_Z9integratePfS_S_S_S_S_S_S_S__param_4];
	ld.param.u64 	%rd6, [_Z9integratePfS_S_S_S_S_S_S_S__param_5];
	ld.param.u64 	%rd7, [_Z9integratePfS_S_S_S_S_S_S_S__param_6];
	ld.param.u64 	%rd8, [_Z9integratePfS_S_S_S_S_S_S_S__param_7];
	ld.param.u64 	%rd9, [_Z9integratePfS_S_S_S_S_S_S_S__param_8];
	cvta.to.global.u64 	%rd10, %rd9;
	cvta.to.global.u64 	%rd11, %rd8;
	cvta.to.global.u64 	%rd12, %rd7;
	cvta.to.global.u64 	%rd13, %rd6;
	cvta.to.global.u64 	%rd14, %rd3;
	cvta.to.global.u64 	%rd15, %rd5;
	cvta.to.global.u64 	%rd16, %rd2;
	cvta.to.global.u64 	%rd17, %rd4;
	cvta.to.global.u64 	%rd18, %rd1;
	mov.u32 	%r1, %ctaid.x;
	mov.u32 	%r2, %ntid.x;
	mov.u32 	%r3, %tid.x;
	mad.lo.s32 	%r4, %r1, %r2, %r3;
	mul.wide.s32 	%rd19, %r4, 4;
	add.s64 	%rd20, %rd18, %rd19;
	ld.global.f32 	%f1, [%rd20];
	cvt.f64.f32 	%fd1, %f1;
	add.s64 	%rd21, %rd17, %rd19;
	ld.global.f32 	%f2, [%rd21];
	cvt.f64.f32 	%fd2, %f2;
	fma.rn.f64 	%fd3, %fd2, 0d3F50624DD2F1A9FC, %fd1;
	cvt.rn.f32.f64 	%f3, %fd3;
	st.global.f32 	[%rd20], %f3;
	add.s64 	%rd22, %rd16, %rd19;
	ld.global.f32 	%f4, [%rd22];
	cvt.f64.f32 	%fd4, %f4;
	add.s64 	%rd23, %rd15, %rd19;
	ld.global.f32 	%f5, [%rd23];
	cvt.f64.f32 	%fd5, %f5;
	fma.rn.f64 	%fd6, %fd5, 0d3F50624DD2F1A9FC, %fd4;
	cvt.rn.f32.f64 	%f6, %fd6;
	st.global.f32 	[%rd22], %f6;
	add.s64 	%rd24, %rd14, %rd19;
	ld.global.f32 	%f7, [%rd24];
	cvt.f64.f32 	%fd7, %f7;
	add.s64 	%rd25, %rd13, %rd19;
	ld.global.f32 	%f8, [%rd25];
	cvt.f64.f32 	%fd8, %f8;
	fma.rn.f64 	%fd9, %fd8, 0d3F50624DD2F1A9FC, %fd7;
	cvt.rn.f32.f64 	%f9, %fd9;
	st.global.f32 	[%rd24], %f9;
	ld.global.f32 	%f10, [%rd21];
	cvt.f64.f32 	%fd10, %f10;
	add.s64 	%rd26, %rd12, %rd19;
	ld.global.f32 	%f11, [%rd26];
	cvt.f64.f32 	%fd11, %f11;
	fma.rn.f64 	%fd12, %fd11, 0d3F50624DD2F1A9FC, %fd10;
	cvt.rn.f32.f64 	%f12, %fd12;
	st.global.f32 	[%rd21], %f12;
	ld.global.f32 	%f13, [%rd23];
	cvt.f64.f32 	%fd13, %f13;
	add.s64 	%rd27, %rd11, %rd19;
	ld.global.f32 	%f14, [%rd27];
	cvt.f64.f32 	%fd14, %f14;
	fma.rn.f64 	%fd15, %fd14, 0d3F50624DD2F1A9FC, %fd13;
	cvt.rn.f32.f64 	%f15, %fd15;
	st.global.f32 	[%rd23], %f15;
	ld.global.f32 	%f16, [%rd25];
	cvt.f64.f32 	%fd16, %f16;
	add.s64 	%rd28, %rd10, %rd19;
	ld.global.f32 	%f17, [%rd28];
	cvt.f64.f32 	%fd17, %f17;
	fma.rn.f64 	%fd18, %fd17, 0d3F50624DD2F1A9FC, %fd16;
	cvt.rn.f32.f64 	%f18, %fd18;
	st.global.f32 	[%rd25], %f18;
	ret;

}


// ===== COMPILED SASS (sm_100) =====

	.target	sm_100

	.elftype	@"ET_EXEC"


//--------------------- .note.nv.tkinfo           --------------------------
	.section	.note.nv.tkinfo,"",@"SHT_NOTE"
	.sectionflags	@"SHF_NOTE_NV_TKINFO"
	.tkinfo
        /*0018*/ 	.word	0x00000002
        /*0030*/ 	.string	""
        /*0030*/ 	.string	"ptxas"
        /*0030*/ 	.string	"Cuda compilation tools, release 13.0, V13.0.88"
        /*0030*/ 	.string	"Build cuda_13.0.r13.0/compiler.36424714_0"
        /*0030*/ 	.string	"-arch sm_100 -m 64 "



//--------------------- .note.nv.cuinfo           --------------------------
	.section	.note.nv.cuinfo,"",@"SHT_NOTE"
	.sectionflags	@"SHF_NOTE_NV_CUINFO"
        /*0018*/ 	.short	0x0002
        /*001a*/ 	.short	0x0064
        /*001c*/ 	.short	0x0082
	.zero		2


//--------------------- .nv.info                  --------------------------
	.section	.nv.info,"",@"SHT_CUDA_INFO"
	.align	4


	//----- nvinfo : EIATTR_REGCOUNT
	.align		4
        /*0000*/ 	.byte	0x04, 0x2f
        /*0002*/ 	.short	(.L_1 - .L_0)
	.align		4
.L_0:
        /*0004*/ 	.word	index@(_Z6kernelPfS_S_S_S_S_S_S_S_S_)
        /*0008*/ 	.word	0x00000020


	//----- nvinfo : EIATTR_FRAME_SIZE
	.align		4
.L_1:
        /*000c*/ 	.byte	0x04, 0x11
        /*000e*/ 	.short	(.L_3 - .L_2)
	.align		4
.L_2:
        /*0010*/ 	.word	index@($__internal_1_$__cuda_sm20_sqrt_rn_f32_slowpath)
        /*0014*/ 	.word	0x00000000


	//----- nvinfo : EIATTR_FRAME_SIZE
	.align		4
.L_3:
        /*0018*/ 	.byte	0x04, 0x11
        /*001a*/ 	.short	(.L_5 - .L_4)
	.align		4
.L_4:
        /*001c*/ 	.word	index@($__internal_0_$__cuda_sm20_rcp_rn_f32_slowpath)
        /*0020*/ 	.word	0x00000000


	//----- nvinfo : EIATTR_FRAME_SIZE
	.align		4
.L_5:
        /*0024*/ 	.byte	0x04, 0x11
        /*0026*/ 	.short	(.L_7 - .L_6)
	.align		4
.L_6:
        /*0028*/ 	.word	index@(_Z6kernelPfS_S_S_S_S_S_S_S_S_)
        /*002c*/ 	.word	0x00000000


	//----- nvinfo : EIATTR_REGCOUNT
	.align		4
.L_7:
        /*0030*/ 	.byte	0x04, 0x2f
        /*0032*/ 	.short	(.L_9 - .L_8)
	.align		4
.L_8:
        /*0034*/ 	.word	index@(_Z9integratePfS_S_S_S_S_S_S_S_)
        /*0038*/ 	.word	0x0000001b


	//----- nvinfo : EIATTR_FRAME_SIZE
	.align		4
.L_9:
        /*003c*/ 	.byte	0x04, 0x11
        /*003e*/ 	.short	(.L_11 - .L_10)
	.align		4
.L_10:
        /*0040*/ 	.word	index@(_Z9integratePfS_S_S_S_S_S_S_S_)
        /*0044*/ 	.word	0x00000000


	//----- nvinfo : EIATTR_MIN_STACK_SIZE
	.align		4
.L_11:
        /*0048*/ 	.byte	0x04, 0x12
        /*004a*/ 	.short	(.L_13 - .L_12)
	.align		4
.L_12:
        /*004c*/ 	.word	index@(_Z9integratePfS_S_S_S_S_S_S_S_)
        /*0050*/ 	.word	0x00000000


	//----- nvinfo : EIATTR_MIN_STACK_SIZE
	.align		4
.L_13:
        /*0054*/ 	.byte	0x04, 0x12
        /*0056*/ 	.short	(.L_15 - .L_14)
	.align		4
.L_14:
        /*0058*/ 	.word	index@(_Z6kernelPfS_S_S_S_S_S_S_S_S_)
        /*005c*/ 	.word	0x00000000
.L_15:


//--------------------- .nv.compat                --------------------------
	.section	.nv.compat,"",@"SHT_CUDA_COMPAT_INFO"
	.align	4
        /*0000*/ 	.byte	0x02, 0x09, 0x00, 0x00, 0x02, 0x02, 0x01, 0x00, 0x02, 0x05, 0x05, 0x00, 0x03, 0x07, 0x01, 0x01
        /*0010*/ 	.byte	0x02, 0x03, 0x00, 0x00, 0x02, 0x06, 0x01, 0x00, 0x04, 0x0b, 0x08, 0x00, 0x01, 0x00, 0x00, 0x00
        /*0020*/ 	.byte	0x00, 0x00, 0x00, 0x00


//--------------------- .nv.info._Z9integratePfS_S_S_S_S_S_S_S_ --------------------------
	.section	.nv.info._Z9integratePfS_S_S_S_S_S_S_S_,"",@"SHT_CUDA_INFO"
	.sectionflags	@""
	.align	4


	//----- nvinfo : EIATTR_CUDA_API_VERSION
	.align		4
        /*0000*/ 	.byte	0x04, 0x37
        /*0002*/ 	.short	(.L_17 - .L_16)
.L_16:
        /*0004*/ 	.word	0x00000082


	//----- nvinfo : EIATTR_KPARAM_INFO
	.align		4
.L_17:
        /*0008*/ 	.byte	0x04, 0x17
        /*000a*/ 	.short	(.L_19 - .L_18)
.L_18:
        /*000c*/ 	.word	0x00000000
        /*0010*/ 	.short	0x0008
        /*0012*/ 	.short	0x0040
        /*0014*/ 	.byte	0x00, 0xf5, 0x21, 0x00


	//----- nvinfo : EIATTR_KPARAM_INFO
	.align		4
.L_19:
        /*0018*/ 	.byte	0x04, 0x17
        /*001a*/ 	.short	(.L_21 - .L_20)
.L_20:
        /*001c*/ 	.word	0x00000000
        /*0020*/ 	.short	0x0007
        /*0022*/ 	.short	0x0038
        /*0024*/ 	.byte	0x00, 0xf5, 0x21, 0x00


	//----- nvinfo : EIATTR_KPARAM_INFO
	.align		4
.L_21:
        /*0028*/ 	.byte	0x04, 0x17
        /*002a*/ 	.short	(.L_23 - .L_22)
.L_22:
        /*002c*/ 	.word	0x00000000
        /*0030*/ 	.short	0x0006
        /*0032*/ 	.short	0x0030
        /*0034*/ 	.byte	0x00, 0xf5, 0x21, 0x00


	//----- nvinfo : EIATTR_KPARAM_INFO
	.align		4
.L_23:
        /*0038*/ 	.byte	0x04, 0x17
        /*003a*/ 	.short	(.L_25 - .L_24)
.L_24:
        /*003c*/ 	.word	0x00000000
        /*0040*/ 	.short	0x0005
        /*0042*/ 	.short	0x0028
        /*0044*/ 	.byte	0x00, 0xf5, 0x21, 0x00


	//----- nvinfo : EIATTR_KPARAM_INFO
	.align		4
.L_25:
        /*0048*/ 	.byte	0x04, 0x17
        /*004a*/ 	.short	(.L_27 - .L_26)
.L_26:
        /*004c*/ 	.word	0x00000000
        /*0050*/ 	.short	0x0004
        /*0052*/ 	.short	0x0020
        /*0054*/ 	.byte	0x00, 0xf5, 0x21, 0x00


	//----- nvinfo : EIATTR_KPARAM_INFO
	.align		4
.L_27:
        /*0058*/ 	.byte	0x04, 0x17
        /*005a*/ 	.short	(.L_29 - .L_28)
.L_28:
        /*005c*/ 	.word	0x00000000
        /*0060*/ 	.short	0x0003
        /*0062*/ 	.short	0x0018
        /*0064*/ 	.byte	0x00, 0xf5, 0x21, 0x00


	//----- nvinfo : EIATTR_KPARAM_INFO
	.align		4
.L_29:
        /*0068*/ 	.byte	0x04, 0x17
        /*006a*/ 	.short	(.L_31 - .L_30)
.L_30:
        /*006c*/ 	.word	0x00000000
        /*0070*/ 	.short	0x0002
        /*0072*/ 	.short	0x0010
        /*0074*/ 	.byte	0x00, 0xf5, 0x21, 0x00


	//----- nvinfo : EIATTR_KPARAM_INFO
	.align		4
.L_31:
        /*0078*/ 	.byte	0x04, 0x17
        /*007a*/ 	.short	(.L_33 - .L_32)
.L_32:
        /*007c*/ 	.word	0x00000000
        /*0080*/ 	.short	0x0001
        /*0082*/ 	.short	0x0008
        /*0084*/ 	.byte	0x00, 0xf5, 0x21, 0x00


	//----- nvinfo : EIATTR_KPARAM_INFO
	.align		4
.L_33:
        /*0088*/ 	.byte	0x04, 0x17
        /*008a*/ 	.short	(.L_35 - .L_34)
.L_34:
        /*008c*/ 	.word	0x00000000
        /*0090*/ 	.short	0x0000
        /*0092*/ 	.short	0x0000
        /*0094*/ 	.byte	0x00, 0xf5, 0x21, 0x00


	//----- nvinfo : EIATTR_SPARSE_MMA_MASK
	.align		4
.L_35:
        /*0098*/ 	.byte	0x03, 0x50
        /*009a*/ 	.short	0x0000


	//----- nvinfo : EIATTR_MAXREG_COUNT
	.align		4
        /*009c*/ 	.byte	0x03, 0x1b
        /*009e*/ 	.short	0x00ff


	//----- nvinfo : EIATTR_MERCURY_ISA_VERSION
	.align		4
        /*00a0*/ 	.byte	0x03, 0x5f
        /*00a2*/ 	.short	0x0101


	//----- nvinfo : EIATTR_VRC_CTA_INIT_COUNT
	.align		4
        /*00a4*/ 	.byte	0x02, 0x4a
	.zero		1
	.zero		1


	//----- nvinfo : EIATTR_EXIT_INSTR_OFFSETS
	.align		4
        /*00a8*/ 	.byte	0x04, 0x1c
        /*00aa*/ 	.short	(.L_37 - .L_36)


	//   ....[0]....
.L_36:
        /*00ac*/ 	.word	0x00000440


	//----- nvinfo : EIATTR_CBANK_PARAM_SIZE
	.align		4
.L_37:
        /*00b0*/ 	.byte	0x03, 0x19
        /*00b2*/ 	.short	0x0048


	//----- nvinfo : EIATTR_PARAM_CBANK
	.align		4
        /*00b4*/ 	.byte	0x04, 0x0a
        /*00b6*/ 	.short	(.L_39 - .L_38)
	.align		4
.L_38:
        /*00b8*/ 	.word	index@(.nv.constant0._Z9integratePfS_S_S_S_S_S_S_S_)
        /*00bc*/ 	.short	0x0380
        /*00be*/ 	.short	0x0048


	//----- nvinfo : EIATTR_SW_WAR
	.align		4
.L_39:
        /*00c0*/ 	.byte	0x04, 0x36
        /*00c2*/ 	.short	(.L_41 - .L_40)
.L_40:
        /*00c4*/ 	.word	0x00000008
.L_41:


//--------------------- .nv.info._Z6kernelPfS_S_S_S_S_S_S_S_S_ --------------------------
	.section	.nv.info._Z6kernelPfS_S_S_S_S_S_S_S_S_,"",@"SHT_CUDA_INFO"
	.sectionflags	@""
	.align	4


	//----- nvinfo : EIATTR_CUDA_API_VERSION
	.align		4
        /*0000*/ 	.byte	0x04, 0x37
        /*0002*/ 	.short	(.L_43 - .L_42)
.L_42:
        /*0004*/ 	.word	0x00000082


	//----- nvinfo : EIATTR_KPARAM_INFO
	.align		4
.L_43:
        /*0008*/ 	.byte	0x04, 0x17
        /*000a*/ 	.short	(.L_45 - .L_44)
.L_44:
        /*000c*/ 	.word	0x00000000
        /*0010*/ 	.short	0x0009
        /*0012*/ 	.short	0x0048
        /*0014*/ 	.byte	0x00, 0xf5, 0x21, 0x00


	//----- nvinfo : EIATTR_KPARAM_INFO
	.align		4
.L_45:
        /*0018*/ 	.byte	0x04, 0x17
        /*001a*/ 	.short	(.L_47 - .L_46)
.L_46:
        /*001c*/ 	.word	0x00000000
        /*0020*/ 	.short	0x0008
        /*0022*/ 	.short	0x0040
        /*0024*/ 	.byte	0x00, 0xf5, 0x21, 0x00


	//----- nvinfo : EIATTR_KPARAM_INFO
	.align		4
.L_47:
        /*0028*/ 	.byte	0x04, 0x17
        /*002a*/ 	.short	(.L_49 - .L_48)
.L_48:
        /*002c*/ 	.word	0x00000000
        /*0030*/ 	.short	0x0007
        /*0032*/ 	.short	0x0038
        /*0034*/ 	.byte	0x00, 0xf5, 0x21, 0x00


	//----- nvinfo : EIATTR_KPARAM_INFO
	.align		4
.L_49:
        /*0038*/ 	.byte	0x04, 0x17
        /*003a*/ 	.short	(.L_51 - .L_50)
.L_50:
        /*003c*/ 	.word	0x00000000
        /*0040*/ 	.short	0x0006
        /*0042*/ 	.short	0x0030
        /*0044*/ 	.byte	0x00, 0xf5, 0x21, 0x00


	//----- nvinfo : EIATTR_KPARAM_INFO
	.align		4
.L_51:
        /*0048*/ 	.byte	0x04, 0x17
        /*004a*/ 	.short	(.L_53 - .L_52)
.L_52:
        /*004c*/ 	.word	0x00000000
        /*0050*/ 	.short	0x0005
        /*0052*/ 	.short	0x0028
        /*0054*/ 	.byte	0x00, 0xf5, 0x21, 0x00


	//----- nvinfo : EIATTR_KPARAM_INFO
	.align		4
.L_53:
        /*0058*/ 	.byte	0x04, 0x17
        /*005a*/ 	.short	(.L_55 - .L_54)
.L_54:
        /*005c*/ 	.word	0x00000000
        /*0060*/ 	.short	0x0004
        /*0062*/ 	.short	0x0020
        /*0064*/ 	.byte	0x00, 0xf5, 0x21, 0x00


	//----- nvinfo : EIATTR_KPARAM_INFO
	.align		4
.L_55:
        /*0068*/ 	.byte	0x04, 0x17
        /*006a*/ 	.short	(.L_57 - .L_56)
.L_56:
        /*006c*/ 	.word	0x00000000
        /*0070*/ 	.short	0x0003
        /*0072*/ 	.short	0x0018
        /*0074*/ 	.byte	0x00, 0xf5, 0x21, 0x00


	//----- nvinfo : EIATTR_KPARAM_INFO
	.align		4
.L_57:
        /*0078*/ 	.byte	0x04, 0x17
        /*007a*/ 	.short	(.L_59 - .L_58)
.L_58:
        /*007c*/ 	.word	0x00000000
        /*0080*/ 	.short	0x0002
        /*0082*/ 	.short	0x0010
        /*0084*/ 	.byte	0x00, 0xf5, 0x21, 0x00


	//----- nvinfo : EIATTR_KPARAM_INFO
	.align		4
.L_59:
        /*0088*/ 	.byte	0x04, 0x17
        /*008a*/ 	.short	(.L_61 - .L_60)
.L_60:
        /*008c*/ 	.word	0x00000000
        /*0090*/ 	.short	0x0001
        /*0092*/ 	.short	0x0008
        /*0094*/ 	.byte	0x00, 0xf5, 0x21, 0x00


	//----- nvinfo : EIATTR_KPARAM_INFO
	.align		4
.L_61:
        /*0098*/ 	.byte	0x04, 0x17
        /*009a*/ 	.short	(.L_63 - .L_62)
.L_62:
        /*009c*/ 	.word	0x00000000
        /*00a0*/ 	.short	0x0000
        /*00a2*/ 	.short	0x0000
        /*00a4*/ 	.byte	0x00, 0xf5, 0x21, 0x00


	//----- nvinfo : EIATTR_SPARSE_MMA_MASK
	.align		4
.L_63:
        /*00a8*/ 	.byte	0x03, 0x50
        /*00aa*/ 	.short	0x0000


	//----- nvinfo : EIATTR_MAXREG_COUNT
	.align		4
        /*00ac*/ 	.byte	0x03, 0x1b
        /*00ae*/ 	.short	0x00ff


	//----- nvinfo : EIATTR_MERCURY_ISA_VERSION
	.align		4
        /*00b0*/ 	.byte	0x03, 0x5f
        /*00b2*/ 	.short	0x0101


	//----- nvinfo : EIATTR_VRC_CTA_INIT_COUNT
	.align		4
        /*00b4*/ 	.byte	0x02, 0x4a
	.zero		1
	.zero		1


	//----- nvinfo : EIATTR_EXIT_INSTR_OFFSETS
	.align		4
        /*00b8*/ 	.byte	0x04, 0x1c
        /*00ba*/ 	.short	(.L_65 - .L_64)


	//   ....[0]....
.L_64:
        /*00bc*/ 	.word	0x00000c80


	//----- nvinfo : EIATTR_CRS_STACK_SIZE
	.align		4
.L_65:
        /*00c0*/ 	.byte	0x04, 0x1e
        /*00c2*/ 	.short	(.L_67 - .L_66)
.L_66:
        /*00c4*/ 	.word	0x00000000


	//----- nvinfo : EIATTR_CBANK_PARAM_SIZE
	.align		4
.L_67:
        /*00c8*/ 	.byte	0x03, 0x19
        /*00ca*/ 	.short	0x0050


	//----- nvinfo : EIATTR_PARAM_CBANK
	.align		4
        /*00cc*/ 	.byte	0x04, 0x0a
        /*00ce*/ 	.short	(.L_69 - .L_68)
	.align		4
.L_68:
        /*00d0*/ 	.word	index@(.nv.constant0._Z6kernelPfS_S_S_S_S_S_S_S_S_)
        /*00d4*/ 	.short	0x0380
        /*00d6*/ 	.short	0x0050


	//----- nvinfo : EIATTR_SW_WAR
	.align		4
.L_69:
        /*00d8*/ 	.byte	0x04, 0x36
        /*00da*/ 	.short	(.L_71 - .L_70)
.L_70:
        /*00dc*/ 	.word	0x00000008
.L_71:


//--------------------- .nv.callgraph             --------------------------
	.section	.nv.callgraph,"",@"SHT_CUDA_CALLGRAPH"
	.align	4
	.sectionentsize	8
	.align		4
        /*0000*/ 	.word	0x00000000
	.align		4
        /*0004*/ 	.word	0xffffffff
	.align		4
        /*0008*/ 	.word	0x00000000
	.align		4
        /*000c*/ 	.word	0xfffffffe
	.align		4
        /*0010*/ 	.word	0x00000000
	.align		4
        /*0014*/ 	.word	0xfffffffd
	.align		4
        /*0018*/ 	.word	0x00000000
	.align		4
        /*001c*/ 	.word	0xfffffffc


//--------------------- .text._Z9integratePfS_S_S_S_S_S_S_S_ --------------------------
	.section	.text._Z9integratePfS_S_S_S_S_S_S_S_,"ax",@progbits
	.align	128
        .global         _Z9integratePfS_S_S_S_S_S_S_S_
        .type           _Z9integratePfS_S_S_S_S_S_S_S_,@function
        .size           _Z9integratePfS_S_S_S_S_S_S_S_,(.L_x_27 - _Z9integratePfS_S_S_S_S_S_S_S_)
        .other          _Z9integratePfS_S_S_S_S_S_S_S_,@"STO_CUDA_ENTRY STV_DEFAULT"
_Z9integratePfS_S_S_S_S_S_S_S_:
.text._Z9integratePfS_S_S_S_S_S_S_S_:
[----:B------:R-:W-:Y:S01]  /*0000*/  LDC R1, c[0x0][0x37c] ;  /* 0x0000df00ff017b82 */ /* 0x000fe20000000800 */
[----:B------:R-:W0:Y:S07]  /*0010*/  S2R R5, SR_TID.X ;  /* 0x0000000000057919 */ /* 0x000e2e0000002100 */
[----:B------:R-:W0:Y:S01]  /*0020*/  S2UR UR6, SR_CTAID.X ;  /* 0x00000000000679c3 */ /* 0x000e220000002500 */
[----:B------:R-:W1:Y:S07]  /*0030*/  LDCU.64 UR4, c[0x0][0x358] ;  /* 0x00006b00ff0477ac */ /* 0x000e6e0008000a00 */
[----:B------:R-:W0:Y:S08]  /*0040*/  LDC R0, c[0x0][0x360] ;  /* 0x0000d800ff007b82 */ /* 0x000e300000000800 */
[----:B------:R-:W2:Y:S08]  /*0050*/  LDC.64 R12, c[0x0][0x380] ;  /* 0x0000e000ff0c7b82 */ /* 0x000eb00000000a00 */
[----:B------:R-:W3:Y:S01]  /*0060*/  LDC.64 R2, c[0x0][0x398] ;  /* 0x0000e600ff027b82 */ /* 0x000ee20000000a00 */
[----:B0-----:R-:W-:-:S07]  /*0070*/  IMAD R0, R0, UR6, R5 ;  /* 0x0000000600007c24 */ /* 0x001fce000f8e0205 */
[----:B------:R-:W0:Y:S01]  /*0080*/  LDC.64 R8, c[0x0][0x388] ;  /* 0x0000e200ff087b82 */ /* 0x000e220000000a00 */
[----:B--2---:R-:W-:-:S07]  /*0090*/  IMAD.WIDE R12, R0, 0x4, R12 ;  /* 0x00000004000c7825 */ /* 0x004fce00078e020c */
[----:B------:R-:W2:Y:S01]  /*00a0*/  LDC.64 R10, c[0x0][0x3a0] ;  /* 0x0000e800ff0a7b82 */ /* 0x000ea20000000a00 */
[----:B-1----:R-:W4:Y:S01]  /*00b0*/  LDG.E R14, desc[UR4][R12.64] ;  /* 0x000000040c0e7981 */ /* 0x002f22000c1e1900 */
[----:B---3--:R-:W-:Y:S01]  /*00c0*/  IMAD.WIDE R2, R0, 0x4, R2 ;  /* 0x0000000400027825 */ /* 0x008fe200078e0202 */
[----:B------:R-:W-:-:S05]  /*00d0*/  UMOV UR7, 0x3f50624d ;  /* 0x3f50624d00077882 */ /* 0x000fca0000000000 */
[----:B------:R-:W1:Y:S01]  /*00e0*/  LDC.64 R16, c[0x0][0x390] ;  /* 0x0000e400ff107b82 */ /* 0x000e620000000a00 */
[----:B------:R-:W3:Y:S01]  /*00f0*/  LDG.E R15, desc[UR4][R2.64] ;  /* 0x00000004020f7981 */ /* 0x000ee2000c1e1900 */
[----:B------:R-:W-:Y:S01]  /*0100*/  UMOV UR6, 0xd2f1a9fc ;  /* 0xd2f1a9fc00067882 */ /* 0x000fe20000000000 */
[----:B0-----:R-:W-:-:S05]  /*0110*/  IMAD.WIDE R8, R0, 0x4, R8 ;  /* 0x0000000400087825 */ /* 0x001fca00078e0208 */
[----:B------:R-:W0:Y:S01]  /*0120*/  LDC.64 R18, c[0x0][0x3a8] ;  /* 0x0000ea00ff127b82 */ /* 0x000e220000000a00 */
[----:B----4-:R-:W-:Y:S08]  /*0130*/  F2F.F64.F32 R4, R14 ;  /* 0x0000000e00047310 */ /* 0x010ff00000201800 */
[----:B---3--:R-:W3:Y:S02]  /*0140*/  F2F.F64.F32 R6, R15 ;  /* 0x0000000f00067310 */ /* 0x008ee40000201800 */
[----:B---3--:R-:W-:-:S06]  /*0150*/  DFMA R6, R6, UR6, R4 ;  /* 0x0000000606067c2b */ /* 0x008fcc0008000004 */
[----:B------:R-:W3:Y:S01]  /*0160*/  F2F.F32.F64 R21, R6 ;  /* 0x0000000600157310 */ /* 0x000ee20000301000 */
[C---:B--2---:R-:W-:Y:S01]  /*0170*/  IMAD.WIDE R4, R0.reuse, 0x4, R10 ;  /* 0x0000000400047825 */ /* 0x044fe200078e020a */
[----:B---3--:R2:W-:Y:S04]  /*0180*/  STG.E desc[UR4][R12.64], R21 ;  /* 0x000000150c007986 */ /* 0x0085e8000c101904 */
[----:B------:R-:W3:Y:S04]  /*0190*/  LDG.E R20, desc[UR4][R8.64] ;  /* 0x0000000408147981 */ /* 0x000ee8000c1e1900 */
[----:B------:R-:W4:Y:S01]  /*01a0*/  LDG.E R22, desc[UR4][R4.64] ;  /* 0x0000000404167981 */ /* 0x000f22000c1e1900 */
[----:B0-----:R-:W-:-:S02]  /*01b0*/  IMAD.WIDE R6, R0, 0x4, R18 ;  /* 0x0000000400067825 */ /* 0x001fc400078e0212 */
[----:B------:R-:W0:Y:S01]  /*01c0*/  LDC.64 R18, c[0x0][0x3b0] ;  /* 0x0000ec00ff127b82 */ /* 0x000e220000000a00 */
[----:B---3--:R-:W-:Y:S08]  /*01d0*/  F2F.F64.F32 R10, R20 ;  /* 0x00000014000a7310 */ /* 0x008ff00000201800 */
[----:B----4-:R-:W3:Y:S02]  /*01e0*/  F2F.F64.F32 R14, R22 ;  /* 0x00000016000e7310 */ /* 0x010ee40000201800 */
[----:B---3--:R-:W-:-:S06]  /*01f0*/  DFMA R14, R14, UR6, R10 ;  /* 0x000000060e0e7c2b */ /* 0x008fcc000800000a */
[----:B------:R-:W3:Y:S01]  /*0200*/  F2F.F32.F64 R23, R14 ;  /* 0x0000000e00177310 */ /* 0x000ee20000301000 */
[C---:B-1----:R-:W-:Y:S01]  /*0210*/  IMAD.WIDE R10, R0.reuse, 0x4, R16 ;  /* 0x00000004000a7825 */ /* 0x042fe200078e0210 */
[----:B---3--:R1:W-:Y:S04]  /*0220*/  STG.E desc[UR4][R8.64], R23 ;  /* 0x0000001708007986 */ /* 0x0083e8000c101904 */
[----:B--2---:R-:W2:Y:S04]  /*0230*/  LDG.E R21, desc[UR4][R10.64] ;  /* 0x000000040a157981 */ /* 0x004ea8000c1e1900 */
[----:B------:R-:W3:Y:S01]  /*0240*/  LDG.E R24, desc[UR4][R6.64] ;  /* 0x0000000406187981 */ /* 0x000ee2000c1e1900 */
[----:B0-----:R-:W-:-:S02]  /*0250*/  IMAD.WIDE R14, R0, 0x4, R18 ;  /* 0x00000004000e7825 */ /* 0x001fc400078e0212 */
[----:B------:R-:W0:Y:S01]  /*0260*/  LDC.64 R18, c[0x0][0x3b8] ;  /* 0x0000ee00ff127b82 */ /* 0x000e220000000a00 */
[----:B--2---:R-:W-:Y:S08]  /*0270*/  F2F.F64.F32 R12, R21 ;  /* 0x00000015000c7310 */ /* 0x004ff00000201800 */
[----:B---3--:R-:W2:Y:S02]  /*0280*/  F2F.F64.F32 R16, R24 ;  /* 0x0000001800107310 */ /* 0x008ea40000201800 */
[----:B--2---:R-:W-:-:S10]  /*0290*/  DFMA R12, R16, UR6, R12 ;  /* 0x00000006100c7c2b */ /* 0x004fd4000800000c */
[----:B------:R-:W2:Y:S02]  /*02a0*/  F2F.F32.F64 R13, R12 ;  /* 0x0000000c000d7310 */ /* 0x000ea40000301000 */
[----:B--2---:R2:W-:Y:S04]  /*02b0*/  STG.E desc[UR4][R10.64], R13 ;  /* 0x0000000d0a007986 */ /* 0x0045e8000c101904 */
[----:B------:R-:W3:Y:S04]  /*02c0*/  LDG.E R14, desc[UR4][R14.64] ;  /* 0x000000040e0e7981 */ /* 0x000ee8000c1e1900 */
[----:B------:R-:W1:Y:S01]  /*02d0*/  LDG.E R20, desc[UR4][R2.64] ;  /* 0x0000000402147981 */ /* 0x000e62000c1e1900 */
[----:B---3--:R3:W-:Y:S08]  /*02e0*/  F2F.F64.F32 R16, R14 ;  /* 0x0000000e00107310 */ /* 0x0087f00000201800 */
[----:B-1----:R-:W1:Y:S01]  /*02f0*/  F2F.F64.F32 R8, R20 ;  /* 0x0000001400087310 */ /* 0x002e620000201800 */
[----:B---3--:R-:W3:Y:S01]  /*0300*/  LDC.64 R14, c[0x0][0x3c0] ;  /* 0x0000f000ff0e7b82 */ /* 0x008ee20000000a00 */
[----:B-1----:R-:W-:-:S10]  /*0310*/  DFMA R8, R16, UR6, R8 ;  /* 0x0000000610087c2b */ /* 0x002fd40008000008 */
[----:B------:R-:W1:Y:S01]  /*0320*/  F2F.F32.F64 R9, R8 ;  /* 0x0000000800097310 */ /* 0x000e620000301000 */
[----:B0-----:R-:W-:Y:S01]  /*0330*/  IMAD.WIDE R16, R0, 0x4, R18 ;  /* 0x0000000400107825 */ /* 0x001fe200078e0212 */
[----:B-1----:R0:W-:Y:S05]  /*0340*/  STG.E desc[UR4][R2.64], R9 ;  /* 0x0000000902007986 */ /* 0x0021ea000c101904 */
[----:B------:R-:W2:Y:S04]  /*0350*/  LDG.E R16, desc[UR4][R16.64] ;  /* 0x0000000410107981 */ /* 0x000ea8000c1e1900 */
[----:B------:R-:W4:Y:S01]  /*0360*/  LDG.E R18, desc[UR4][R4.64] ;  /* 0x0000000404127981 */ /* 0x000f22000c1e1900 */
[----:B--2---:R-:W-:Y:S08]  /*0370*/  F2F.F64.F32 R12, R16 ;  /* 0x00000010000c7310 */ /* 0x004ff00000201800 */
[----:B----4-:R-:W1:Y:S02]  /*0380*/  F2F.F64.F32 R10, R18 ;  /* 0x00000012000a7310 */ /* 0x010e640000201800 */
[----:B-1----:R-:W-:-:S10]  /*0390*/  DFMA R10, R12, UR6, R10 ;  /* 0x000000060c0a7c2b */ /* 0x002fd4000800000a */
[----:B------:R-:W1:Y:S01]  /*03a0*/  F2F.F32.F64 R11, R10 ;  /* 0x0000000a000b7310 */ /* 0x000e620000301000 */
[----:B---3--:R-:W-:Y:S01]  /*03b0*/  IMAD.WIDE R12, R0, 0x4, R14 ;  /* 0x00000004000c7825 */ /* 0x008fe200078e020e */
[----:B-1----:R-:W-:Y:S04]  /*03c0*/  STG.E desc[UR4][R4.64], R11 ;  /* 0x0000000b04007986 */ /* 0x002fe8000c101904 */
[----:B------:R-:W0:Y:S04]  /*03d0*/  LDG.E R8, desc[UR4][R12.64] ;  /* 0x000000040c087981 */ /* 0x000e28000c1e1900 */
[----:B------:R-:W2:Y:S01]  /*03e0*/  LDG.E R0, desc[UR4][R6.64] ;  /* 0x0000000406007981 */ /* 0x000ea2000c1e1900 */
[----:B0-----:R-:W-:Y:S08]  /*03f0*/  F2F.F64.F32 R8, R8 ;  /* 0x0000000800087310 */ /* 0x001ff00000201800 */
[----:B--2---:R-:W0:Y:S02]  /*0400*/  F2F.F64.F32 R2, R0 ;  /* 0x0000000000027310 */ /* 0x004e240000201800 */
[----:B0-----:R-:W-:-:S10]  /*0410*/  DFMA R2, R8, UR6, R2 ;  /* 0x0000000608027c2b */ /* 0x001fd40008000002 */
[----:B------:R-:W0:Y:S02]  /*0420*/  F2F.F32.F64 R3, R2 ;  /* 0x0000000200037310 */ /* 0x000e240000301000 */
[----:B0-----:R-:W-:Y:S01]  /*0430*/  STG.E desc[UR4][R6.64], R3 ;  /* 0x0000000306007986 */ /* 0x001fe2000c101904 */
[----:B------:R-:W-:Y:S05]  /*0440*/  EXIT ;  /* 0x000000000000794d */ /* 0x000fea0003800000 */
.L_x_0:
[----:B------:R-:W-:-:S00]  /*0450*/  BRA `(.L_x_0) ;  /* 0xfffffffc00fc7947 */ /* 0x000fc0000383ffff */
[----:B------:R-:W-:-:S00]  /*0460*/  NOP ;  /* 0x0000000000007918 */ /* 0x000fc00000000000 */
        /* <DEDUP_REMOVED lines=9> */
.L_x_27:


//--------------------- .text._Z6kernelPfS_S_S_S_S_S_S_S_S_ --------------------------
	.section	.text._Z6kernelPfS_S_S_S_S_S_S_S_S_,"ax",@progbits
	.align	128
        .global         _Z6kernelPfS_S_S_S_S_S_S_S_S_
        .type           _Z6kernelPfS_S_S_S_S_S_S_S_S_,@function
        .size           _Z6kernelPfS_S_S_S_S_S_S_S_S_,(.L_x_26 - _Z6kernelPfS_S_S_S_S_S_S_S_S_)
        .other          _Z6kernelPfS_S_S_S_S_S_S_S_S_,@"STO_CUDA_ENTRY STV_DEFAULT"
_Z6kernelPfS_S_S_S_S_S_S_S_S_:
.text._Z6kernelPfS_S_S_S_S_S_S_S_S_:
[----:B------:R-:W-:Y:S01]  /*0000*/  LDC R1, c[0x0][0x37c] ;  /* 0x0000df00ff017b82 */ /* 0x000fe20000000800 */
[----:B------:R-:W0:Y:S07]  /*0010*/  S2R R4, SR_CTAID.X ;  /* 0x0000000000047919 */ /* 0x000e2e0000002500 */
[----:B------:R-:W1:Y:S01]  /*0020*/  LDC.64 R14, c[0x0][0x388] ;  /* 0x0000e200ff0e7b82 */ /* 0x000e620000000a00 */
[----:B------:R-:W0:Y:S01]  /*0030*/  LDCU UR6, c[0x0][0x360] ;  /* 0x00006c00ff0677ac */ /* 0x000e220008000800 */
[----:B------:R-:W0:Y:S01]  /*0040*/  S2R R3, SR_TID.X ;  /* 0x0000000000037919 */ /* 0x000e220000002100 */
[----:B------:R-:W2:Y:S05]  /*0050*/  LDCU.64 UR4, c[0x0][0x358] ;  /* 0x00006b00ff0477ac */ /* 0x000eaa0008000a00 */
[----:B------:R-:W3:Y:S08]  /*0060*/  LDC.64 R12, c[0x0][0x380] ;  /* 0x0000e000ff0c7b82 */ /* 0x000ef00000000a00 */
[----:B------:R-:W2:Y:S08]  /*0070*/  LDC.64 R18, c[0x0][0x388] ;  /* 0x0000e200ff127b82 */ /* 0x000eb00000000a00 */
[----:B------:R-:W4:Y:S08]  /*0080*/  LDC.64 R8, c[0x0][0x380] ;  /* 0x0000e000ff087b82 */ /* 0x000f300000000a00 */
[----:B------:R-:W5:Y:S01]  /*0090*/  LDC.64 R10, c[0x0][0x390] ;  /* 0x0000e400ff0a7b82 */ /* 0x000f620000000a00 */
[----:B0-----:R-:W-:-:S04]  /*00a0*/  IMAD R4, R4, UR6, R3 ;  /* 0x0000000604047c24 */ /* 0x001fc8000f8e0203 */
[----:B-1----:R-:W-:-:S03]  /*00b0*/  IMAD.WIDE R14, R4, 0x4, R14 ;  /* 0x00000004040e7825 */ /* 0x002fc600078e020e */
[----:B------:R-:W0:Y:S01]  /*00c0*/  LDC.64 R6, c[0x0][0x390] ;  /* 0x0000e400ff067b82 */ /* 0x000e220000000a00 */
[----:B--2---:R1:W2:Y:S01]  /*00d0*/  LDG.E R3, desc[UR4][R18.64] ;  /* 0x0000000412037981 */ /* 0x0042a2000c1e1900 */
[----:B---3--:R-:W-:-:S03]  /*00e0*/  IMAD.WIDE R12, R4, 0x4, R12 ;  /* 0x00000004040c7825 */ /* 0x008fc600078e020c */
[----:B------:R-:W2:Y:S04]  /*00f0*/  LDG.E R0, desc[UR4][R14.64] ;  /* 0x000000040e007981 */ /* 0x000ea8000c1e1900 */
[----:B----4-:R-:W3:Y:S01]  /*0100*/  LDG.E R8, desc[UR4][R8.64] ;  /* 0x0000000408087981 */ /* 0x010ee2000c1e1900 */
[----:B------:R-:W-:Y:S01]  /*0110*/  UMOV UR6, 0xa0b5ed8d ;  /* 0xa0b5ed8d00067882 */ /* 0x000fe20000000000 */
[----:B------:R-:W-:Y:S01]  /*0120*/  UMOV UR7, 0x3eb0c6f7 ;  /* 0x3eb0c6f700077882 */ /* 0x000fe20000000000 */
[----:B-1----:R-:W1:Y:S01]  /*0130*/  LDC.64 R18, c[0x0][0x3c0] ;  /* 0x0000f000ff127b82 */ /* 0x002e620000000a00 */
[----:B------:R-:W3:Y:S01]  /*0140*/  LDG.E R5, desc[UR4][R12.64] ;  /* 0x000000040c057981 */ /* 0x000ee2000c1e1900 */
[----:B-----5:R-:W-:-:S05]  /*0150*/  IMAD.WIDE R10, R4, 0x4, R10 ;  /* 0x00000004040a7825 */ /* 0x020fca00078e020a */
[----:B------:R-:W4:Y:S04]  /*0160*/  LDG.E R17, desc[UR4][R10.64] ;  /* 0x000000040a117981 */ /* 0x000f28000c1e1900 */
[----:B0-----:R-:W4:Y:S01]  /*0170*/  LDG.E R6, desc[UR4][R6.64] ;  /* 0x0000000406067981 */ /* 0x001f22000c1e1900 */
[----:B------:R-:W-:Y:S01]  /*0180*/  BSSY.RECONVERGENT B0, `(.L_x_1) ;  /* 0x000001c000007945 */ /* 0x000fe20003800200 */
[----:B--2---:R-:W-:Y:S01]  /*0190*/  FADD R3, R3, -R0 ;  /* 0x8000000003037221 */ /* 0x004fe20000000000 */
[----:B---3--:R-:W-:-:S03]  /*01a0*/  FADD R16, R8, -R5 ;  /* 0x8000000508107221 */ /* 0x008fc60000000000 */
[----:B------:R-:W-:-:S04]  /*01b0*/  FMUL R5, R3, R3 ;  /* 0x0000000303057220 */ /* 0x000fc80000400000 */
[----:B------:R-:W-:Y:S01]  /*01c0*/  FFMA R0, R16, R16, R5 ;  /* 0x0000001010007223 */ /* 0x000fe20000000005 */
[----:B----4-:R-:W-:Y:S02]  /*01d0*/  FADD R17, R6, -R17 ;  /* 0x8000001106117221 */ /* 0x010fe40000000000 */
[----:B------:R-:W0:Y:S02]  /*01e0*/  LDC.64 R6, c[0x0][0x3b8] ;  /* 0x0000ee00ff067b82 */ /* 0x000e240000000a00 */
[----:B------:R-:W-:-:S04]  /*01f0*/  FFMA R0, R17, R17, R0 ;  /* 0x0000001111007223 */ /* 0x000fc80000000000 */
[----:B------:R-:W2:Y:S02]  /*0200*/  F2F.F64.F32 R8, R0 ;  /* 0x0000000000087310 */ /* 0x000ea40000201800 */
[----:B--2---:R-:W-:Y:S01]  /*0210*/  DADD R20, R8, UR6 ;  /* 0x0000000608147e29 */ /* 0x004fe20008000000 */
[----:B------:R-:W2:Y:S09]  /*0220*/  LDC.64 R8, c[0x0][0x3b0] ;  /* 0x0000ec00ff087b82 */ /* 0x000eb20000000a00 */
[----:B------:R-:W3:Y:S02]  /*0230*/  F2F.F32.F64 R20, R20 ;  /* 0x0000001400147310 */ /* 0x000ee40000301000 */
[----:B---3--:R-:W-:-:S04]  /*0240*/  FMUL R5, R20, R20 ;  /* 0x0000001414057220 */ /* 0x008fc80000400000 */
[----:B------:R-:W-:-:S05]  /*0250*/  FMUL R0, R20, R5 ;  /* 0x0000000514007220 */ /* 0x000fca0000400000 */
[----:B------:R-:W-:Y:S01]  /*0260*/  IADD3 R2, PT, PT, R0, -0xd000000, RZ ;  /* 0xf300000000027810 */ /* 0x000fe20007ffe0ff */
[----:B------:R3:W4:Y:S03]  /*0270*/  MUFU.RSQ R23, R0 ;  /* 0x0000000000177308 */ /* 0x0007260000001400 */
[----:B------:R-:W-:Y:S01]  /*0280*/  ISETP.GT.U32.AND P0, PT, R2, 0x727fffff, PT ;  /* 0x727fffff0200780c */ /* 0x000fe20003f04070 */
[----:B--2---:R-:W-:-:S04]  /*0290*/  IMAD.WIDE R8, R4, 0x4, R8 ;  /* 0x0000000404087825 */ /* 0x004fc800078e0208 */
[----:B0-----:R-:W-:-:S04]  /*02a0*/  IMAD.WIDE R6, R4, 0x4, R6 ;  /* 0x0000000404067825 */ /* 0x001fc800078e0206 */
[----:B-1----:R-:W-:-:S04]  /*02b0*/  IMAD.WIDE R4, R4, 0x4, R18 ;  /* 0x0000000404047825 */ /* 0x002fc800078e0212 */
[----:B---34-:R-:W-:Y:S05]  /*02c0*/  @!P0 BRA `(.L_x_2) ;  /* 0x00000000000c8947 */ /* 0x018fea0003800000 */
[----:B------:R-:W-:-:S07]  /*02d0*/  MOV R18, 0x2f0 ;  /* 0x000002f000127802 */ /* 0x000fce0000000f00 */
[----:B------:R-:W-:Y:S05]  /*02e0*/  CALL.REL.NOINC `($__internal_1_$__cuda_sm20_sqrt_rn_f32_slowpath) ;  /* 0x0000000c003c7944 */ /* 0x000fea0003c00000 */
[----:B------:R-:W-:Y:S05]  /*02f0*/  BRA `(.L_x_3) ;  /* 0x0000000000107947 */ /* 0x000fea0003800000 */
.L_x_2:
[----:B------:R-:W-:Y:S01]  /*0300*/  FMUL.FTZ R19, R0, R23 ;  /* 0x0000001700137220 */ /* 0x000fe20000410000 */
[----:B------:R-:W-:-:S03]  /*0310*/  FMUL.FTZ R23, R23, 0.5 ;  /* 0x3f00000017177820 */ /* 0x000fc60000410000 */
[----:B------:R-:W-:-:S04]  /*0320*/  FFMA R0, -R19, R19, R0 ;  /* 0x0000001313007223 */ /* 0x000fc80000000100 */
[----:B------:R-:W-:-:S07]  /*0330*/  FFMA R0, R0, R23, R19 ;  /* 0x0000001700007223 */ /* 0x000fce0000000013 */
.L_x_3:
[----:B------:R-:W-:Y:S05]  /*0340*/  BSYNC.RECONVERGENT B0 ;  /* 0x0000000000007941 */ /* 0x000fea0003800200 */
.L_x_1:
[----:B------:R-:W-:Y:S01]  /*0350*/  IADD3 R2, PT, PT, R0, 0x1800000, RZ ;  /* 0x0180000000027810 */ /* 0x000fe20007ffe0ff */
[----:B------:R-:W-:Y:S03]  /*0360*/  BSSY.RECONVERGENT B0, `(.L_x_4) ;  /* 0x000000b000007945 */ /* 0x000fe60003800200 */
[----:B------:R-:W-:-:S04]  /*0370*/  LOP3.LUT R2, R2, 0x7f800000, RZ, 0xc0, !PT ;  /* 0x7f80000002027812 */ /* 0x000fc800078ec0ff */
[----:B------:R-:W-:-:S13]  /*0380*/  ISETP.GT.U32.AND P0, PT, R2, 0x1ffffff, PT ;  /* 0x01ffffff0200780c */ /* 0x000fda0003f04070 */
[----:B------:R-:W-:Y:S05]  /*0390*/  @P0 BRA `(.L_x_5) ;  /* 0x00000000000c0947 */ /* 0x000fea0003800000 */
[----:B------:R-:W-:-:S07]  /*03a0*/  MOV R18, 0x3c0 ;  /* 0x000003c000127802 */ /* 0x000fce0000000f00 */
[----:B------:R-:W-:Y:S05]  /*03b0*/  CALL.REL.NOINC `($__internal_0_$__cuda_sm20_rcp_rn_f32_slowpath) ;  /* 0x0000000800347944 */ /* 0x000fea0003c00000 */
[----:B------:R-:W-:Y:S05]  /*03c0*/  BRA `(.L_x_6) ;  /* 0x0000000000107947 */ /* 0x000fea0003800000 */
.L_x_5:
[----:B------:R-:W0:Y:S02]  /*03d0*/  MUFU.RCP R19, R0 ;  /* 0x0000000000137308 */ /* 0x000e240000001000 */
[----:B0-----:R-:W-:-:S04]  /*03e0*/  FFMA R2, R19, R0, -1 ;  /* 0xbf80000013027423 */ /* 0x001fc80000000000 */
[----:B------:R-:W-:-:S04]  /*03f0*/  FADD.FTZ R2, -R2, -RZ ;  /* 0x800000ff02027221 */ /* 0x000fc80000010100 */
[----:B------:R-:W-:-:S07]  /*0400*/  FFMA R2, R19, R2, R19 ;  /* 0x0000000213027223 */ /* 0x000fce0000000013 */
.L_x_6:
[----:B------:R-:W-:Y:S05]  /*0410*/  BSYNC.RECONVERGENT B0 ;  /* 0x0000000000007941 */ /* 0x000fea0003800200 */
.L_x_4:
[----:B------:R-:W0:Y:S01]  /*0420*/  LDC.64 R18, c[0x0][0x3c8] ;  /* 0x0000f200ff127b82 */ /* 0x000e220000000a00 */
[----:B------:R-:W2:Y:S04]  /*0430*/  LDG.E R21, desc[UR4][R8.64] ;  /* 0x0000000408157981 */ /* 0x000ea8000c1e1900 */
[----:B0-----:R-:W3:Y:S02]  /*0440*/  LDG.E R19, desc[UR4][R18.64] ;  /* 0x0000000412137981 */ /* 0x001ee4000c1e1900 */
[----:B---3--:R-:W-:-:S04]  /*0450*/  FMUL R2, R19, R2 ;  /* 0x0000000213027220 */ /* 0x008fc80000400000 */
[----:B--2---:R-:W-:-:S05]  /*0460*/  FFMA R25, R16, R2, R21 ;  /* 0x0000000210197223 */ /* 0x004fca0000000015 */
[----:B------:R0:W-:Y:S04]  /*0470*/  STG.E desc[UR4][R8.64], R25 ;  /* 0x0000001908007986 */ /* 0x0001e8000c101904 */
[----:B------:R-:W2:Y:S01]  /*0480*/  LDG.E R0, desc[UR4][R6.64] ;  /* 0x0000000406007981 */ /* 0x000ea2000c1e1900 */
[----:B------:R-:W1:Y:S01]  /*0490*/  LDC.64 R22, c[0x0][0x388] ;  /* 0x0000e200ff167b82 */ /* 0x000e620000000a00 */
[----:B--2---:R-:W-:-:S05]  /*04a0*/  FFMA R3, R3, R2, R0 ;  /* 0x0000000203037223 */ /* 0x004fca0000000000 */
[----:B------:R2:W-:Y:S04]  /*04b0*/  STG.E desc[UR4][R6.64], R3 ;  /* 0x0000000306007986 */ /* 0x0005e8000c101904 */
[----:B------:R-:W3:Y:S01]  /*04c0*/  LDG.E R0, desc[UR4][R4.64] ;  /* 0x0000000404007981 */ /* 0x000ee2000c1e1900 */
[----:B------:R-:W4:Y:S08]  /*04d0*/  LDC.64 R20, c[0x0][0x380] ;  /* 0x0000e000ff147b82 */ /* 0x000f300000000a00 */
[----:B------:R-:W5:Y:S01]  /*04e0*/  LDC.64 R18, c[0x0][0x390] ;  /* 0x0000e400ff127b82 */ /* 0x000f620000000a00 */
[----:B---3--:R-:W-:-:S05]  /*04f0*/  FFMA R27, R17, R2, R0 ;  /* 0x00000002111b7223 */ /* 0x008fca0000000000 */
[----:B------:R3:W-:Y:S04]  /*0500*/  STG.E desc[UR4][R4.64], R27 ;  /* 0x0000001b04007986 */ /* 0x0007e8000c101904 */
[----:B-1----:R-:W2:Y:S04]  /*0510*/  LDG.E R22, desc[UR4][R22.64+0x4] ;  /* 0x0000040416167981 */ /* 0x002ea8000c1e1900 */
[----:B0-----:R-:W2:Y:S04]  /*0520*/  LDG.E R25, desc[UR4][R14.64] ;  /* 0x000000040e197981 */ /* 0x001ea8000c1e1900 */
[----:B----4-:R-:W4:Y:S04]  /*0530*/  LDG.E R16, desc[UR4][R20.64+0x4] ;  /* 0x0000040414107981 */ /* 0x010f28000c1e1900 */
[----:B------:R-:W4:Y:S04]  /*0540*/  LDG.E R17, desc[UR4][R12.64] ;  /* 0x000000040c117981 */ /* 0x000f28000c1e1900 */
[----:B-----5:R-:W5:Y:S04]  /*0550*/  LDG.E R18, desc[UR4][R18.64+0x4] ;  /* 0x0000040412127981 */ /* 0x020f68000c1e1900 */
[----:B------:R-:W5:Y:S01]  /*0560*/  LDG.E R29, desc[UR4][R10.64] ;  /* 0x000000040a1d7981 */ /* 0x000f62000c1e1900 */
[----:B------:R-:W-:Y:S01]  /*0570*/  UMOV UR6, 0xa0b5ed8d ;  /* 0xa0b5ed8d00067882 */ /* 0x000fe20000000000 */
[----:B------:R-:W-:Y:S01]  /*0580*/  UMOV UR7, 0x3eb0c6f7 ;  /* 0x3eb0c6f700077882 */ /* 0x000fe20000000000 */
[----:B------:R-:W-:Y:S01]  /*0590*/  BSSY.RECONVERGENT B0, `(.L_x_7) ;  /* 0x0000018000007945 */ /* 0x000fe20003800200 */
[----:B--2---:R-:W-:-:S04]  /*05a0*/  FADD R3, R22, -R25 ;  /* 0x8000001916037221 */ /* 0x004fc80000000000 */
[----:B------:R-:W-:Y:S01]  /*05b0*/  FMUL R25, R3, R3 ;  /* 0x0000000303197220 */ /* 0x000fe20000400000 */
[----:B----4-:R-:W-:-:S04]  /*05c0*/  FADD R16, R16, -R17 ;  /* 0x8000001110107221 */ /* 0x010fc80000000000 */
[----:B------:R-:W-:Y:S01]  /*05d0*/  FFMA R0, R16, R16, R25 ;  /* 0x0000001010007223 */ /* 0x000fe20000000019 */
[----:B-----5:R-:W-:-:S04]  /*05e0*/  FADD R17, R18, -R29 ;  /* 0x8000001d12117221 */ /* 0x020fc80000000000 */
[----:B------:R-:W-:-:S04]  /*05f0*/  FFMA R0, R17, R17, R0 ;  /* 0x0000001111007223 */ /* 0x000fc80000000000 */
[----:B------:R-:W0:Y:S02]  /*0600*/  F2F.F64.F32 R22, R0 ;  /* 0x0000000000167310 */ /* 0x000e240000201800 */
[----:B0-----:R-:W-:-:S10]  /*0610*/  DADD R22, R22, UR6 ;  /* 0x0000000616167e29 */ /* 0x001fd40008000000 */
[----:B------:R-:W0:Y:S02]  /*0620*/  F2F.F32.F64 R22, R22 ;  /* 0x0000001600167310 */ /* 0x000e240000301000 */
[----:B0-----:R-:W-:-:S04]  /*0630*/  FMUL R19, R22, R22 ;  /* 0x0000001616137220 */ /* 0x001fc80000400000 */
[----:B------:R-:W-:-:S05]  /*0640*/  FMUL R19, R22, R19 ;  /* 0x0000001316137220 */ /* 0x000fca0000400000 */
[----:B------:R-:W-:Y:S01]  /*0650*/  IADD3 R18, PT, PT, R19, -0xd000000, RZ ;  /* 0xf300000013127810 */ /* 0x000fe20007ffe0ff */
[----:B------:R3:W0:Y:S03]  /*0660*/  MUFU.RSQ R2, R19 ;  /* 0x0000001300027308 */ /* 0x0006260000001400 */
[----:B------:R-:W-:-:S13]  /*0670*/  ISETP.GT.U32.AND P0, PT, R18, 0x727fffff, PT ;  /* 0x727fffff1200780c */ /* 0x000fda0003f04070 */
[----:B---3--:R-:W-:Y:S05]  /*0680*/  @!P0 BRA `(.L_x_8) ;  /* 0x0000000000108947 */ /* 0x008fea0003800000 */
[----:B------:R-:W-:Y:S02]  /*0690*/  MOV R0, R19 ;  /* 0x0000001300007202 */ /* 0x000fe40000000f00 */
[----:B------:R-:W-:-:S07]  /*06a0*/  MOV R18, 0x6c0 ;  /* 0x000006c000127802 */ /* 0x000fce0000000f00 */
[----:B0-----:R-:W-:Y:S05]  /*06b0*/  CALL.REL.NOINC `($__internal_1_$__cuda_sm20_sqrt_rn_f32_slowpath) ;  /* 0x0000000800487944 */ /* 0x001fea0003c00000 */
[----:B------:R-:W-:Y:S05]  /*06c0*/  BRA `(.L_x_9) ;  /* 0x0000000000107947 */ /* 0x000fea0003800000 */
.L_x_8:
[----:B0-----:R-:W-:Y:S01]  /*06d0*/  FMUL.FTZ R0, R19, R2 ;  /* 0x0000000213007220 */ /* 0x001fe20000410000 */
[----:B------:R-:W-:-:S03]  /*06e0*/  FMUL.FTZ R2, R2, 0.5 ;  /* 0x3f00000002027820 */ /* 0x000fc60000410000 */
[----:B------:R-:W-:-:S04]  /*06f0*/  FFMA R19, -R0, R0, R19 ;  /* 0x0000000000137223 */ /* 0x000fc80000000113 */
[----:B------:R-:W-:-:S07]  /*0700*/  FFMA R0, R19, R2, R0 ;  /* 0x0000000213007223 */ /* 0x000fce0000000000 */
.L_x_9:
[----:B------:R-:W-:Y:S05]  /*0710*/  BSYNC.RECONVERGENT B0 ;  /* 0x0000000000007941 */ /* 0x000fea0003800200 */
.L_x_7:
        /* <DEDUP_REMOVED lines=8> */
.L_x_11:
[----:B------:R-:W0:Y:S02]  /*07a0*/  MUFU.RCP R19, R0 ;  /* 0x0000000000137308 */ /* 0x000e240000001000 */
[----:B0-----:R-:W-:-:S04]  /*07b0*/  FFMA R2, R19, R0, -1 ;  /* 0xbf80000013027423 */ /* 0x001fc80000000000 */
[----:B------:R-:W-:-:S04]  /*07c0*/  FADD.FTZ R2, -R2, -RZ ;  /* 0x800000ff02027221 */ /* 0x000fc80000010100 */
[----:B------:R-:W-:-:S07]  /*07d0*/  FFMA R2, R19, R2, R19 ;  /* 0x0000000213027223 */ /* 0x000fce0000000013 */
.L_x_12:
[----:B------:R-:W-:Y:S05]  /*07e0*/  BSYNC.RECONVERGENT B0 ;  /* 0x0000000000007941 */ /* 0x000fea0003800200 */
.L_x_10:
[----:B------:R-:W0:Y:S01]  /*07f0*/  LDC.64 R18, c[0x0][0x3c8] ;  /* 0x0000f200ff127b82 */ /* 0x000e220000000a00 */
[----:B------:R-:W2:Y:S04]  /*0800*/  LDG.E R21, desc[UR4][R8.64] ;  /* 0x0000000408157981 */ /* 0x000ea8000c1e1900 */
[----:B0-----:R-:W3:Y:S02]  /*0810*/  LDG.E R19, desc[UR4][R18.64+0x4] ;  /* 0x0000040412137981 */ /* 0x001ee4000c1e1900 */
[----:B---3--:R-:W-:-:S04]  /*0820*/  FMUL R2, R19, R2 ;  /* 0x0000000213027220 */ /* 0x008fc80000400000 */
[----:B--2---:R-:W-:-:S05]  /*0830*/  FFMA R25, R16, R2, R21 ;  /* 0x0000000210197223 */ /* 0x004fca0000000015 */
[----:B------:R-:W-:Y:S04]  /*0840*/  STG.E desc[UR4][R8.64], R25 ;  /* 0x0000001908007986 */ /* 0x000fe8000c101904 */
[----:B------:R-:W2:Y:S01]  /*0850*/  LDG.E R0, desc[UR4][R6.64] ;  /* 0x0000000406007981 */ /* 0x000ea2000c1e1900 */
[----:B------:R-:W0:Y:S01]  /*0860*/  LDC.64 R22, c[0x0][0x388] ;  /* 0x0000e200ff167b82 */ /* 0x000e220000000a00 */
[----:B--2---:R-:W-:-:S05]  /*0870*/  FFMA R3, R3, R2, R0 ;  /* 0x0000000203037223 */ /* 0x004fca0000000000 */
[----:B------:R1:W-:Y:S04]  /*0880*/  STG.E desc[UR4][R6.64], R3 ;  /* 0x0000000306007986 */ /* 0x0003e8000c101904 */
[----:B------:R-:W2:Y:S01]  /*0890*/  LDG.E R0, desc[UR4][R4.64] ;  /* 0x0000000404007981 */ /* 0x000ea2000c1e1900 */
[----:B------:R-:W3:Y:S08]  /*08a0*/  LDC.64 R20, c[0x0][0x380] ;  /* 0x0000e000ff147b82 */ /* 0x000ef00000000a00 */
[----:B------:R-:W4:Y:S01]  /*08b0*/  LDC.64 R18, c[0x0][0x390] ;  /* 0x0000e400ff127b82 */ /* 0x000f220000000a00 */
[----:B--2---:R-:W-:-:S05]  /*08c0*/  FFMA R27, R17, R2, R0 ;  /* 0x00000002111b7223 */ /* 0x004fca0000000000 */
[----:B------:R2:W-:Y:S04]  /*08d0*/  STG.E desc[UR4][R4.64], R27 ;  /* 0x0000001b04007986 */ /* 0x0005e8000c101904 */
[----:B------:R-:W1:Y:S04]  /*08e0*/  LDG.E R15, desc[UR4][R14.64] ;  /* 0x000000040e0f7981 */ /* 0x000e68000c1e1900 */
[----:B0-----:R-:W1:Y:S04]  /*08f0*/  LDG.E R22, desc[UR4][R22.64+0x8] ;  /* 0x0000080416167981 */ /* 0x001e68000c1e1900 */
[----:B------:R-:W5:Y:S04]  /*0900*/  LDG.E R13, desc[UR4][R12.64] ;  /* 0x000000040c0d7981 */ /* 0x000f68000c1e1900 */
[----:B---3--:R-:W5:Y:S04]  /*0910*/  LDG.E R16, desc[UR4][R20.64+0x8] ;  /* 0x0000080414107981 */ /* 0x008f68000c1e1900 */
[----:B------:R-:W3:Y:S04]  /*0920*/  LDG.E R10, desc[UR4][R10.64] ;  /* 0x000000040a0a7981 */ /* 0x000ee8000c1e1900 */
[----:B----4-:R-:W3:Y:S01]  /*0930*/  LDG.E R17, desc[UR4][R18.64+0x8] ;  /* 0x0000080412117981 */ /* 0x010ee2000c1e1900 */
[----:B------:R-:W-:Y:S01]  /*0940*/  UMOV UR6, 0xa0b5ed8d ;  /* 0xa0b5ed8d00067882 */ /* 0x000fe20000000000 */
[----:B------:R-:W-:Y:S01]  /*0950*/  UMOV UR7, 0x3eb0c6f7 ;  /* 0x3eb0c6f700077882 */ /* 0x000fe20000000000 */
[----:B------:R-:W-:Y:S01]  /*0960*/  BSSY.RECONVERGENT B0, `(.L_x_13) ;  /* 0x0000018000007945 */ /* 0x000fe20003800200 */
[----:B-1----:R-:W-:-:S04]  /*0970*/  FADD R3, R22, -R15 ;  /* 0x8000000f16037221 */ /* 0x002fc80000000000 */
[----:B------:R-:W-:Y:S01]  /*0980*/  FMUL R25, R3, R3 ;  /* 0x0000000303197220 */ /* 0x000fe20000400000 */
[----:B-----5:R-:W-:-:S04]  /*0990*/  FADD R16, R16, -R13 ;  /* 0x8000000d10107221 */ /* 0x020fc80000000000 */
[----:B------:R-:W-:Y:S01]  /*09a0*/  FFMA R0, R16, R16, R25 ;  /* 0x0000001010007223 */ /* 0x000fe20000000019 */
[----:B---3--:R-:W-:-:S04]  /*09b0*/  FADD R17, R17, -R10 ;  /* 0x8000000a11117221 */ /* 0x008fc80000000000 */
        /* <DEDUP_REMOVED lines=9> */
[----:B--2---:R-:W-:Y:S05]  /*0a50*/  @!P0 BRA `(.L_x_14) ;  /* 0x0000000000108947 */ /* 0x004fea0003800000 */
[----:B------:R-:W-:Y:S02]  /*0a60*/  MOV R0, R11 ;  /* 0x0000000b00007202 */ /* 0x000fe40000000f00 */
[----:B------:R-:W-:-:S07]  /*0a70*/  MOV R18, 0xa90 ;  /* 0x00000a9000127802 */ /* 0x000fce0000000f00 */
[----:B0-----:R-:W-:Y:S05]  /*0a80*/  CALL.REL.NOINC `($__internal_1_$__cuda_sm20_sqrt_rn_f32_slowpath) ;  /* 0x0000000400547944 */ /* 0x001fea0003c00000 */
[----:B------:R-:W-:Y:S05]  /*0a90*/  BRA `(.L_x_15) ;  /* 0x0000000000107947 */ /* 0x000fea0003800000 */
.L_x_14:
[----:B0-----:R-:W-:Y:S01]  /*0aa0*/  FMUL.FTZ R0, R11, R2 ;  /* 0x000000020b007220 */ /* 0x001fe20000410000 */
[----:B------:R-:W-:-:S03]  /*0ab0*/  FMUL.FTZ R2, R2, 0.5 ;  /* 0x3f00000002027820 */ /* 0x000fc60000410000 */
[----:B------:R-:W-:-:S04]  /*0ac0*/  FFMA R11, -R0, R0, R11 ;  /* 0x00000000000b7223 */ /* 0x000fc8000000010b */
[----:B------:R-:W-:-:S07]  /*0ad0*/  FFMA R0, R11, R2, R0 ;  /* 0x000000020b007223 */ /* 0x000fce0000000000 */
.L_x_15:
[----:B------:R-:W-:Y:S05]  /*0ae0*/  BSYNC.RECONVERGENT B0 ;  /* 0x0000000000007941 */ /* 0x000fea0003800200 */
.L_x_13:
        /* <DEDUP_REMOVED lines=8> */
.L_x_17:
[----:B------:R-:W0:Y:S02]  /*0b70*/  MUFU.RCP R11, R0 ;  /* 0x00000000000b7308 */ /* 0x000e240000001000 */
[----:B0-----:R-:W-:-:S04]  /*0b80*/  FFMA R2, R11, R0, -1 ;  /* 0xbf8000000b027423 */ /* 0x001fc80000000000 */
[----:B------:R-:W-:-:S04]  /*0b90*/  FADD.FTZ R2, -R2, -RZ ;  /* 0x800000ff02027221 */ /* 0x000fc80000010100 */
[----:B------:R-:W-:-:S07]  /*0ba0*/  FFMA R2, R11, R2, R11 ;  /* 0x000000020b027223 */ /* 0x000fce000000000b */
.L_x_18:
[----:B------:R-:W-:Y:S05]  /*0bb0*/  BSYNC.RECONVERGENT B0 ;  /* 0x0000000000007941 */ /* 0x000fea0003800200 */
.L_x_16:
[----:B------:R-:W0:Y:S01]  /*0bc0*/  LDC.64 R10, c[0x0][0x3c8] ;  /* 0x0000f200ff0a7b82 */ /* 0x000e220000000a00 */
[----:B------:R-:W2:Y:S04]  /*0bd0*/  LDG.E R13, desc[UR4][R8.64] ;  /* 0x00000004080d7981 */ /* 0x000ea8000c1e1900 */
[----:B0-----:R-:W3:Y:S02]  /*0be0*/  LDG.E R11, desc[UR4][R10.64+0x8] ;  /* 0x000008040a0b7981 */ /* 0x001ee4000c1e1900 */
[----:B---3--:R-:W-:-:S04]  /*0bf0*/  FMUL R2, R11, R2 ;  /* 0x000000020b027220 */ /* 0x008fc80000400000 */
[----:B--2---:R-:W-:-:S05]  /*0c00*/  FFMA R13, R16, R2, R13 ;  /* 0x00000002100d7223 */ /* 0x004fca000000000d */
[----:B------:R-:W-:Y:S04]  /*0c10*/  STG.E desc[UR4][R8.64], R13 ;  /* 0x0000000d08007986 */ /* 0x000fe8000c101904 */
[----:B------:R-:W2:Y:S02]  /*0c20*/  LDG.E R0, desc[UR4][R6.64] ;  /* 0x0000000406007981 */ /* 0x000ea4000c1e1900 */
[----:B--2---:R-:W-:-:S05]  /*0c30*/  FFMA R3, R3, R2, R0 ;  /* 0x0000000203037223 */ /* 0x004fca0000000000 */
[----:B------:R-:W-:Y:S04]  /*0c40*/  STG.E desc[UR4][R6.64], R3 ;  /* 0x0000000306007986 */ /* 0x000fe8000c101904 */
[----:B------:R-:W2:Y:S02]  /*0c50*/  LDG.E R0, desc[UR4][R4.64] ;  /* 0x0000000404007981 */ /* 0x000ea4000c1e1900 */
[----:B--2---:R-:W-:-:S05]  /*0c60*/  FFMA R17, R17, R2, R0 ;  /* 0x0000000211117223 */ /* 0x004fca0000000000 */
[----:B------:R-:W-:Y:S01]  /*0c70*/  STG.E desc[UR4][R4.64], R17 ;  /* 0x0000001104007986 */ /* 0x000fe2000c101904 */
[----:B------:R-:W-:Y:S05]  /*0c80*/  EXIT ;  /* 0x000000000000794d */ /* 0x000fea0003800000 */
        .weak           $__internal_0_$__cuda_sm20_rcp_rn_f32_slowpath
        .type           $__internal_0_$__cuda_sm20_rcp_rn_f32_slowpath,@function
        .size           $__internal_0_$__cuda_sm20_rcp_rn_f32_slowpath,($__internal_1_$__cuda_sm20_sqrt_rn_f32_slowpath - $__internal_0_$__cuda_sm20_rcp_rn_f32_slowpath)
$__internal_0_$__cuda_sm20_rcp_rn_f32_slowpath:
[----:B------:R-:W-:Y:S01]  /*0c90*/  SHF.L.U32 R2, R0, 0x1, RZ ;  /* 0x0000000100027819 */ /* 0x000fe200000006ff */
[----:B------:R-:W-:Y:S03]  /*0ca0*/  BSSY.RECONVERGENT B1, `(.L_x_19) ;  /* 0x0000030000017945 */ /* 0x000fe60003800200 */
[----:B------:R-:W-:-:S04]  /*0cb0*/  SHF.R.U32.HI R2, RZ, 0x18, R2 ;  /* 0x00000018ff027819 */ /* 0x000fc80000011602 */
[----:B------:R-:W-:-:S13]  /*0cc0*/  ISETP.NE.U32.AND P0, PT, R2, RZ, PT ;  /* 0x000000ff0200720c */ /* 0x000fda0003f05070 */
[----:B------:R-:W-:Y:S05]  /*0cd0*/  @P0 BRA `(.L_x_20) ;  /* 0x0000000000280947 */ /* 0x000fea0003800000 */
[----:B------:R-:W-:-:S04]  /*0ce0*/  SHF.L.U32 R2, R0, 0x1, RZ ;  /* 0x0000000100027819 */ /* 0x000fc800000006ff */
[----:B------:R-:W-:-:S13]  /*0cf0*/  ISETP.NE.AND P0, PT, R2, RZ, PT ;  /* 0x000000ff0200720c */ /* 0x000fda0003f05270 */
[----:B------:R-:W-:Y:S01]  /*0d00*/  @P0 FFMA R20, R0, 1.84467440737095516160e+19, RZ ;  /* 0x5f80000000140823 */ /* 0x000fe200000000ff */
[----:B------:R-:W-:Y:S08]  /*0d10*/  @!P0 MUFU.RCP R19, R0 ;  /* 0x0000000000138308 */ /* 0x000ff00000001000 */
[----:B------:R-:W0:Y:S02]  /*0d20*/  @P0 MUFU.RCP R21, R20 ;  /* 0x0000001400150308 */ /* 0x000e240000001000 */
[----:B0-----:R-:W-:-:S04]  /*0d30*/  @P0 FFMA R2, R20, R21, -1 ;  /* 0xbf80000014020423 */ /* 0x001fc80000000015 */
[----:B------:R-:W-:-:S04]  /*0d40*/  @P0 FADD.FTZ R2, -R2, -RZ ;  /* 0x800000ff02020221 */ /* 0x000fc80000010100 */
[----:B------:R-:W-:-:S04]  /*0d50*/  @P0 FFMA R2, R21, R2, R21 ;  /* 0x0000000215020223 */ /* 0x000fc80000000015 */
[----:B------:R-:W-:Y:S01]  /*0d60*/  @P0 FFMA R19, R2, 1.84467440737095516160e+19, RZ ;  /* 0x5f80000002130823 */ /* 0x000fe200000000ff */
[----:B------:R-:W-:Y:S06]  /*0d70*/  BRA `(.L_x_21) ;  /* 0x0000000000887947 */ /* 0x000fec0003800000 */
.L_x_20:
[----:B------:R-:W-:-:S04]  /*0d80*/  IADD3 R19, PT, PT, R2, -0xfd, RZ ;  /* 0xffffff0302137810 */ /* 0x000fc80007ffe0ff */
[----:B------:R-:W-:-:S13]  /*0d90*/  ISETP.GT.U32.AND P0, PT, R19, 0x1, PT ;  /* 0x000000011300780c */ /* 0x000fda0003f04070 */
[----:B------:R-:W-:Y:S05]  /*0da0*/  @P0 BRA `(.L_x_22) ;  /* 0x0000000000780947 */ /* 0x000fea0003800000 */
[----:B------:R-:W-:Y:S01]  /*0db0*/  LOP3.LUT R20, R0, 0x7fffff, RZ, 0xc0, !PT ;  /* 0x007fffff00147812 */ /* 0x000fe200078ec0ff */
[----:B------:R-:W-:-:S03]  /*0dc0*/  HFMA2 R24, -RZ, RZ, 0, 1.78813934326171875e-07 ;  /* 0x00000003ff187431 */ /* 0x000fc600000001ff */
[----:B------:R-:W-:-:S04]  /*0dd0*/  LOP3.LUT R26, R20, 0x3f800000, RZ, 0xfc, !PT ;  /* 0x3f800000141a7812 */ /* 0x000fc800078efcff */
[----:B------:R-:W0:Y:S01]  /*0de0*/  MUFU.RCP R21, R26 ;  /* 0x0000001a00157308 */ /* 0x000e220000001000 */
[----:B------:R-:W-:Y:S01]  /*0df0*/  SHF.L.U32 R24, R24, R19, RZ ;  /* 0x0000001318187219 */ /* 0x000fe200000006ff */
[----:B0-----:R-:W-:-:S04]  /*0e00*/  FFMA R20, R26, R21, -1 ;  /* 0xbf8000001a147423 */ /* 0x001fc80000000015 */
[----:B------:R-:W-:-:S04]  /*0e10*/  FADD.FTZ R22, -R20, -RZ ;  /* 0x800000ff14167221 */ /* 0x000fc80000010100 */
[CCC-:B------:R-:W-:Y:S01]  /*0e20*/  FFMA.RM R20, R21.reuse, R22.reuse, R21.reuse ;  /* 0x0000001615147223 */ /* 0x1c0fe20000004015 */
[----:B------:R-:W-:-:S04]  /*0e30*/  FFMA.RP R21, R21, R22, R21 ;  /* 0x0000001615157223 */ /* 0x000fc80000008015 */
[C---:B------:R-:W-:Y:S02]  /*0e40*/  LOP3.LUT R22, R20.reuse, 0x7fffff, RZ, 0xc0, !PT ;  /* 0x007fffff14167812 */ /* 0x040fe400078ec0ff */
[----:B------:R-:W-:Y:S02]  /*0e50*/  FSETP.NEU.FTZ.AND P0, PT, R20, R21, PT ;  /* 0x000000151400720b */ /* 0x000fe40003f1d000 */
[----:B------:R-:W-:Y:S02]  /*0e60*/  LOP3.LUT R22, R22, 0x800000, RZ, 0xfc, !PT ;  /* 0x0080000016167812 */ /* 0x000fe400078efcff */
[----:B------:R-:W-:Y:S02]  /*0e70*/  SEL R20, RZ, 0xffffffff, !P0 ;  /* 0xffffffffff147807 */ /* 0x000fe40004000000 */
[----:B------:R-:W-:Y:S02]  /*0e80*/  LOP3.LUT R24, R24, R22, RZ, 0xc0, !PT ;  /* 0x0000001618187212 */ /* 0x000fe400078ec0ff */
[----:B------:R-:W-:-:S02]  /*0e90*/  IADD3 R20, PT, PT, -R20, RZ, RZ ;  /* 0x000000ff14147210 */ /* 0x000fc40007ffe1ff */
[-C--:B------:R-:W-:Y:S02]  /*0ea0*/  SHF.R.U32.HI R24, RZ, R19.reuse, R24 ;  /* 0x00000013ff187219 */ /* 0x080fe40000011618 */
[----:B------:R-:W-:Y:S02]  /*0eb0*/  LOP3.LUT P1, RZ, R20, R19, R22, 0xf8, !PT ;  /* 0x0000001314ff7212 */ /* 0x000fe4000782f816 */
[C---:B------:R-:W-:Y:S02]  /*0ec0*/  LOP3.LUT P0, RZ, R24.reuse, 0x1, RZ, 0xc0, !PT ;  /* 0x0000000118ff7812 */ /* 0x040fe4000780c0ff */
[----:B------:R-:W-:-:S04]  /*0ed0*/  LOP3.LUT P2, RZ, R24, 0x2, RZ, 0xc0, !PT ;  /* 0x0000000218ff7812 */ /* 0x000fc8000784c0ff */
[----:B------:R-:W-:Y:S02]  /*0ee0*/  PLOP3.LUT P0, PT, P0, P1, P2, 0xe0, 0x0 ;  /* 0x000000000000781c */ /* 0x000fe40000703c20 */
[----:B------:R-:W-:Y:S02]  /*0ef0*/  LOP3.LUT P1, RZ, R0, 0x7fffff, RZ, 0xc0, !PT ;  /* 0x007fffff00ff7812 */ /* 0x000fe4000782c0ff */
[----:B------:R-:W-:-:S04]  /*0f00*/  SEL R19, RZ, 0x1, !P0 ;  /* 0x00000001ff137807 */ /* 0x000fc80004000000 */
[----:B------:R-:W-:-:S04]  /*0f10*/  IADD3 R19, PT, PT, -R19, RZ, RZ ;  /* 0x000000ff13137210 */ /* 0x000fc80007ffe1ff */
[----:B------:R-:W-:Y:S02]  /*0f20*/  ISETP.GE.AND P0, PT, R19, RZ, PT ;  /* 0x000000ff1300720c */ /* 0x000fe40003f06270 */
[----:B------:R-:W-:-:S04]  /*0f30*/  IADD3 R19, PT, PT, R2, -0xfc, RZ ;  /* 0xffffff0402137810 */ /* 0x000fc80007ffe0ff */
[----:B------:R-:W-:-:S07]  /*0f40*/  SHF.R.U32.HI R19, RZ, R19, R22 ;  /* 0x00000013ff137219 */ /* 0x000fce0000011616 */
[----:B------:R-:W-:-:S04]  /*0f50*/  @!P0 IADD3 R19, PT, PT, R19, 0x1, RZ ;  /* 0x0000000113138810 */ /* 0x000fc80007ffe0ff */
[----:B------:R-:W-:-:S04]  /*0f60*/  @!P1 SHF.L.U32 R19, R19, 0x1, RZ ;  /* 0x0000000113139819 */ /* 0x000fc800000006ff */
[----:B------:R-:W-:Y:S01]  /*0f70*/  LOP3.LUT R19, R19, 0x80000000, R0, 0xf8, !PT ;  /* 0x8000000013137812 */ /* 0x000fe200078ef800 */
[----:B------:R-:W-:Y:S06]  /*0f80*/  BRA `(.L_x_21) ;  /* 0x0000000000047947 */ /* 0x000fec0003800000 */
.L_x_22:
[----:B------:R0:W1:Y:S02]  /*0f90*/  MUFU.RCP R19, R0 ;  /* 0x0000000000137308 */ /* 0x0000640000001000 */
.L_x_21:
[----:B------:R-:W-:Y:S05]  /*0fa0*/  BSYNC.RECONVERGENT B1 ;  /* 0x0000000000017941 */ /* 0x000fea0003800200 */
.L_x_19:
[----:B-1----:R-:W-:Y:S01]  /*0fb0*/  MOV R2, R19 ;  /* 0x0000001300027202 */ /* 0x002fe20000000f00 */
[----:B------:R-:W-:-:S04]  /*0fc0*/  HFMA2 R19, -RZ, RZ, 0, 0 ;  /* 0x00000000ff137431 */ /* 0x000fc800000001ff */
[----:B0-----:R-:W-:Y:S05]  /*0fd0*/  RET.REL.NODEC R18 `(_Z6kernelPfS_S_S_S_S_S_S_S_S_) ;  /* 0xfffffff012087950 */ /* 0x001fea0003c3ffff */
        .weak           $__internal_1_$__cuda_sm20_sqrt_rn_f32_slowpath
        .type           $__internal_1_$__cuda_sm20_sqrt_rn_f32_slowpath,@function
        .size           $__internal_1_$__cuda_sm20_sqrt_rn_f32_slowpath,(.L_x_26 - $__internal_1_$__cuda_sm20_sqrt_rn_f32_slowpath)
$__internal_1_$__cuda_sm20_sqrt_rn_f32_slowpath:
[----:B------:R-:W-:-:S13]  /*0fe0*/  LOP3.LUT P0, RZ, R0, 0x7fffffff, RZ, 0xc0, !PT ;  /* 0x7fffffff00ff7812 */ /* 0x000fda000780c0ff */
[----:B------:R-:W-:Y:S01]  /*0ff0*/  @!P0 MOV R19, R0 ;  /* 0x0000000000138202 */ /* 0x000fe20000000f00 */
[----:B------:R-:W-:Y:S06]  /*1000*/  @!P0 BRA `(.L_x_23) ;  /* 0x0000000000408947 */ /* 0x000fec0003800000 */
[----:B------:R-:W-:-:S13]  /*1010*/  FSETP.GEU.FTZ.AND P0, PT, R0, RZ, PT ;  /* 0x000000ff0000720b */ /* 0x000fda0003f1e000 */
[----:B------:R-:W-:Y:S01]  /*1020*/  @!P0 MOV R19, 0x7fffffff ;  /* 0x7fffffff00138802 */ /* 0x000fe20000000f00 */
[----:B------:R-:W-:Y:S06]  /*1030*/  @!P0 BRA `(.L_x_23) ;  /* 0x0000000000348947 */ /* 0x000fec0003800000 */
[----:B------:R-:W-:-:S13]  /*1040*/  FSETP.GTU.FTZ.AND P0, PT, |R0|, +INF , PT ;  /* 0x7f8000000000780b */ /* 0x000fda0003f1c200 */
[----:B------:R-:W-:Y:S01]  /*1050*/  @P0 FADD.FTZ R19, R0, 1 ;  /* 0x3f80000000130421 */ /* 0x000fe20000010000 */
[----:B------:R-:W-:Y:S06]  /*1060*/  @P0 BRA `(.L_x_23) ;  /* 0x0000000000280947 */ /* 0x000fec0003800000 */
[----:B------:R-:W-:-:S13]  /*1070*/  FSETP.NEU.FTZ.AND P0, PT, |R0|, +INF , PT ;  /* 0x7f8000000000780b */ /* 0x000fda0003f1d200 */
[----:B------:R-:W-:-:S04]  /*1080*/  @P0 FFMA R21, R0, 1.84467440737095516160e+19, RZ ;  /* 0x5f80000000150823 */ /* 0x000fc800000000ff */
[----:B------:R-:W0:Y:S02]  /*1090*/  @P0 MUFU.RSQ R20, R21 ;  /* 0x0000001500140308 */ /* 0x000e240000001400 */
[----:B0-----:R-:W-:Y:S01]  /*10a0*/  @P0 FMUL.FTZ R2, R21, R20 ;  /* 0x0000001415020220 */ /* 0x001fe20000410000 */
[----:B------:R-:W-:-:S03]  /*10b0*/  @P0 FMUL.FTZ R20, R20, 0.5 ;  /* 0x3f00000014140820 */ /* 0x000fc60000410000 */
[----:B------:R-:W-:-:S04]  /*10c0*/  @P0 FADD.FTZ R19, -R2, -RZ ;  /* 0x800000ff02130221 */ /* 0x000fc80000010100 */
[----:B------:R-:W-:Y:S01]  /*10d0*/  @P0 FFMA R23, R2, R19, R21 ;  /* 0x0000001302170223 */ /* 0x000fe20000000015 */
[----:B------:R-:W-:-:S03]  /*10e0*/  @!P0 MOV R19, R0 ;  /* 0x0000000000138202 */ /* 0x000fc60000000f00 */
[----:B------:R-:W-:-:S04]  /*10f0*/  @P0 FFMA R20, R23, R20, R2 ;  /* 0x0000001417140223 */ /* 0x000fc80000000002 */
[----:B------:R-:W-:-:S07]  /*1100*/  @P0 FMUL.FTZ R19, R20, 2.3283064365386962891e-10 ;  /* 0x2f80000014130820 */ /* 0x000fce0000410000 */
.L_x_23:
[----:B------:R-:W-:Y:S01]  /*1110*/  MOV R0, R19 ;  /* 0x0000001300007202 */ /* 0x000fe20000000f00 */
[----:B------:R-:W-:-:S04]  /*1120*/  HFMA2 R19, -RZ, RZ, 0, 0 ;  /* 0x00000000ff137431 */ /* 0x000fc800000001ff */
[----:B------:R-:W-:Y:S05]  /*1130*/  RET.REL.NODEC R18 `(_Z6kernelPfS_S_S_S_S_S_S_S_S_) ;  /* 0xffffffec12b07950 */ /* 0x000fea0003c3ffff */
.L_x_24:
        /* <DEDUP_REMOVED lines=12> */
.L_x_26:


//--------------------- .nv.shared.reserved.0     --------------------------
	.section	.nv.shared.reserved.0,"aw",@nobits
	.weak		__nv_reservedSMEM_offset_0_alias
	.size		__nv_reservedSMEM_offset_0_alias, 0, 64
	.other		__nv_reservedSMEM_offset_0_alias,@"STO_CUDA_RESERVED_SHARED STV_DEFAULT"
__nv_reservedSMEM_offset_0_alias:
	.zero		0
	.zero		64


//--------------------- .nv.constant0._Z9integratePfS_S_S_S_S_S_S_S_ --------------------------
	.section	.nv.constant0._Z9integratePfS_S_S_S_S_S_S_S_,"a",@progbits
	.sectionflags	@""
	.align	4
.nv.constant0._Z9integratePfS_S_S_S_S_S_S_S_:
	.zero		968


//--------------------- .nv.constant0._Z6kernelPfS_S_S_S_S_S_S_S_S_ --------------------------
	.section	.nv.constant0._Z6kernelPfS_S_S_S_S_S_S_S_S_,"a",@progbits
	.sectionflags	@""
	.align	4
.nv.constant0._Z6kernelPfS_S_S_S_S_S_S_S_S_:
	.zero		976


//--------------------- SYMBOLS --------------------------

	.type		.nv.reservedSmem.offset0,@object
	.size		.nv.reservedSmem.offset0,0x4
